	.headerflags	@"EF_CUDA_TEXMODE_UNIFIED EF_CUDA_64BIT_ADDRESS EF_CUDA_ACCELERATORS EF_CUDA_SM90 EF_CUDA_VIRTUAL_SM(EF_CUDA_SM90)"
	.elftype	@"ET_EXEC"


//--------------------- .nv.info                  --------------------------
	.section	.nv.info,"",@"SHT_CUDA_INFO"
	.align	4


	//----- nvinfo : EIATTR_REGCOUNT
	.align		4
        /*0000*/ 	.byte	0x04, 0x2f
        /*0002*/ 	.short	(.L_3 - .L_2)
	.align		4
.L_2:
        /*0004*/ 	.word	index@(triton_poi_fused__native_batch_norm_legit_no_training_add_relu_39)
        /*0008*/ 	.word	0x0000001c


	//----- nvinfo : EIATTR_MIN_STACK_SIZE
	.align		4
.L_3:
        /*000c*/ 	.byte	0x04, 0x12
        /*000e*/ 	.short	(.L_5 - .L_4)
	.align		4
.L_4:
        /*0010*/ 	.word	index@(triton_poi_fused__native_batch_norm_legit_no_training_add_relu_39)
        /*0014*/ 	.word	0x00000000


	//----- nvinfo : EIATTR_FRAME_SIZE
	.align		4
.L_5:
        /*0018*/ 	.byte	0x04, 0x11
        /*001a*/ 	.short	(.L_7 - .L_6)
	.align		4
.L_6:
        /*001c*/ 	.word	index@(triton_poi_fused__native_batch_norm_legit_no_training_add_relu_39)
        /*0020*/ 	.word	0x00000000


	//----- nvinfo : EIATTR_MIN_STACK_SIZE
	.align		4
.L_7:
        /*0024*/ 	.byte	0x04, 0x12
        /*0026*/ 	.short	(.L_9 - .L_8)
	.align		4
.L_8:
        /*0028*/ 	.word	index@(triton_poi_fused__native_batch_norm_legit_no_training_add_relu_39)
        /*002c*/ 	.word	0x00000000
.L_9:


//--------------------- .nv.info.triton_poi_fused__native_batch_norm_legit_no_training_add_relu_39 --------------------------
	.section	.nv.info.triton_poi_fused__native_batch_norm_legit_no_training_add_relu_39,"",@"SHT_CUDA_INFO"
	.sectionflags	@""
	.align	4


	//----- nvinfo : EIATTR_CUDA_API_VERSION
	.align		4
        /*0000*/ 	.byte	0x04, 0x37
        /*0002*/ 	.short	(.L_11 - .L_10)
.L_10:
        /*0004*/ 	.word	0x0000007c


	//----- nvinfo : EIATTR_KPARAM_INFO
	.align		4
.L_11:
        /*0008*/ 	.byte	0x04, 0x17
        /*000a*/ 	.short	(.L_13 - .L_12)
.L_12:
        /*000c*/ 	.word	0x00000000
        /*0010*/ 	.short	0x000b
        /*0012*/ 	.short	0x0058
        /*0014*/ 	.byte	0x00, 0xf0, 0x11, 0x00


	//----- nvinfo : EIATTR_KPARAM_INFO
	.align		4
.L_13:
        /*0018*/ 	.byte	0x04, 0x17
        /*001a*/ 	.short	(.L_15 - .L_14)
.L_14:
        /*001c*/ 	.word	0x00000000
        /*0020*/ 	.short	0x000a
        /*0022*/ 	.short	0x0050
        /*0024*/ 	.byte	0x00, 0xf4, 0x21, 0x00


	//----- nvinfo : EIATTR_KPARAM_INFO
	.align		4
.L_15:
        /*0028*/ 	.byte	0x04, 0x17
        /*002a*/ 	.short	(.L_17 - .L_16)
.L_16:
        /*002c*/ 	.word	0x00000000
        /*0030*/ 	.short	0x0009
        /*0032*/ 	.short	0x0048
        /*0034*/ 	.byte	0x00, 0xf4, 0x21, 0x00


	//----- nvinfo : EIATTR_KPARAM_INFO
	.align		4
.L_17:
        /*0038*/ 	.byte	0x04, 0x17
        /*003a*/ 	.short	(.L_19 - .L_18)
.L_18:
        /*003c*/ 	.word	0x00000000
        /*0040*/ 	.short	0x0008
        /*0042*/ 	.short	0x0040
        /*0044*/ 	.byte	0x00, 0xf4, 0x21, 0x00


	//----- nvinfo : EIATTR_KPARAM_INFO
	.align		4
.L_19:
        /*0048*/ 	.byte	0x04, 0x17
        /*004a*/ 	.short	(.L_21 - .L_20)
.L_20:
        /*004c*/ 	.word	0x00000000
        /*0050*/ 	.short	0x0007
        /*0052*/ 	.short	0x0038
        /*0054*/ 	.byte	0x00, 0xf4, 0x21, 0x00


	//----- nvinfo : EIATTR_KPARAM_INFO
	.align		4
.L_21:
        /*0058*/ 	.byte	0x04, 0x17
        /*005a*/ 	.short	(.L_23 - .L_22)
.L_22:
        /*005c*/ 	.word	0x00000000
        /*0060*/ 	.short	0x0006
        /*0062*/ 	.short	0x0030
        /*0064*/ 	.byte	0x00, 0xf4, 0x21, 0x00


	//----- nvinfo : EIATTR_KPARAM_INFO
	.align		4
.L_23:
        /*0068*/ 	.byte	0x04, 0x17
        /*006a*/ 	.short	(.L_25 - .L_24)
.L_24:
        /*006c*/ 	.word	0x00000000
        /*0070*/ 	.short	0x0005
        /*0072*/ 	.short	0x0028
        /*0074*/ 	.byte	0x00, 0xf4, 0x21, 0x00


	//----- nvinfo : EIATTR_KPARAM_INFO
	.align		4
.L_25:
        /*0078*/ 	.byte	0x04, 0x17
        /*007a*/ 	.short	(.L_27 - .L_26)
.L_26:
        /*007c*/ 	.word	0x00000000
        /*0080*/ 	.short	0x0004
        /*0082*/ 	.short	0x0020
        /*0084*/ 	.byte	0x00, 0xf4, 0x21, 0x00


	//----- nvinfo : EIATTR_KPARAM_INFO
	.align		4
.L_27:
        /*0088*/ 	.byte	0x04, 0x17
        /*008a*/ 	.short	(.L_29 - .L_28)
.L_28:
        /*008c*/ 	.word	0x00000000
        /*0090*/ 	.short	0x0003
        /*0092*/ 	.short	0x0018
        /*0094*/ 	.byte	0x00, 0xf4, 0x21, 0x00


	//----- nvinfo : EIATTR_KPARAM_INFO
	.align		4
.L_29:
        /*0098*/ 	.byte	0x04, 0x17
        /*009a*/ 	.short	(.L_31 - .L_30)
.L_30:
        /*009c*/ 	.word	0x00000000
        /*00a0*/ 	.short	0x0002
        /*00a2*/ 	.short	0x0010
        /*00a4*/ 	.byte	0x00, 0xf4, 0x21, 0x00


	//----- nvinfo : EIATTR_KPARAM_INFO
	.align		4
.L_31:
        /*00a8*/ 	.byte	0x04, 0x17
        /*00aa*/ 	.short	(.L_33 - .L_32)
.L_32:
        /*00ac*/ 	.word	0x00000000
        /*00b0*/ 	.short	0x0001
        /*00b2*/ 	.short	0x0008
        /*00b4*/ 	.byte	0x00, 0xf4, 0x21, 0x00


	//----- nvinfo : EIATTR_KPARAM_INFO
	.align		4
.L_33:
        /*00b8*/ 	.byte	0x04, 0x17
        /*00ba*/ 	.short	(.L_35 - .L_34)
.L_34:
        /*00bc*/ 	.word	0x00000000
        /*00c0*/ 	.short	0x0000
        /*00c2*/ 	.short	0x0000
        /*00c4*/ 	.byte	0x00, 0xf4, 0x21, 0x00


	//----- nvinfo : EIATTR_SPARSE_MMA_MASK
	.align		4
.L_35:
        /*00c8*/ 	.byte	0x03, 0x50
        /*00ca*/ 	.short	0x0000


	//----- nvinfo : EIATTR_MAXREG_COUNT
	.align		4
        /*00cc*/ 	.byte	0x03, 0x1b
        /*00ce*/ 	.short	0x00ff


	//----- nvinfo : EIATTR_EXIT_INSTR_OFFSETS
	.align		4
        /*00d0*/ 	.byte	0x04, 0x1c
        /*00d2*/ 	.short	(.L_37 - .L_36)


	//   ....[0]....
.L_36:
        /*00d4*/ 	.word	0x000004c0


	//----- nvinfo : EIATTR_REQNTID
	.align		4
.L_37:
        /*00d8*/ 	.byte	0x04, 0x10
        /*00da*/ 	.short	(.L_39 - .L_38)
.L_38:
        /*00dc*/ 	.word	0x00000080
        /*00e0*/ 	.word	0x00000001
        /*00e4*/ 	.word	0x00000001


	//----- nvinfo : EIATTR_CBANK_PARAM_SIZE
	.align		4
.L_39:
        /*00e8*/ 	.byte	0x03, 0x19
        /*00ea*/ 	.short	0x005c


	//----- nvinfo : EIATTR_PARAM_CBANK
	.align		4
        /*00ec*/ 	.byte	0x04, 0x0a
        /*00ee*/ 	.short	(.L_41 - .L_40)
	.align		4
.L_40:
        /*00f0*/ 	.word	index@(.nv.constant0.triton_poi_fused__native_batch_norm_legit_no_training_add_relu_39)
        /*00f4*/ 	.short	0x0210
        /*00f6*/ 	.short	0x005c


	//----- nvinfo : EIATTR_SW_WAR
	.align		4
.L_41:
        /*00f8*/ 	.byte	0x04, 0x36
        /*00fa*/ 	.short	(.L_43 - .L_42)
.L_42:
        /*00fc*/ 	.word	0x00000008
.L_43:


//--------------------- .nv.callgraph             --------------------------
	.section	.nv.callgraph,"",@"SHT_CUDA_CALLGRAPH"
	.align	4
	.sectionentsize	8
	.align		4
        /*0000*/ 	.word	0x00000000
	.align		4
        /*0004*/ 	.word	0xffffffff
	.align		4
        /*0008*/ 	.word	0x00000000
	.align		4
        /*000c*/ 	.word	0xfffffffe
	.align		4
        /*0010*/ 	.word	0x00000000
	.align		4
        /*0014*/ 	.word	0xfffffffd
	.align		4
        /*0018*/ 	.word	0x00000000
	.align		4
        /*001c*/ 	.word	0xfffffffc


//--------------------- .nv.constant4             --------------------------
	.section	.nv.constant4,"a",@progbits
	.align	8
	.align		8
.nv.constant4:
        /*0000*/ 	.dword	_$_str
	.align		8
        /*0008*/ 	.dword	_$_str_$_2


//--------------------- .text.triton_poi_fused__native_batch_norm_legit_no_training_add_relu_39 --------------------------
	.section	.text.triton_poi_fused__native_batch_norm_legit_no_training_add_relu_39,"ax",@progbits
	.align	128
        .global         triton_poi_fused__native_batch_norm_legit_no_training_add_relu_39
        .type           triton_poi_fused__native_batch_norm_legit_no_training_add_relu_39,@function
        .size           triton_poi_fused__native_batch_norm_legit_no_training_add_relu_39,(.L_x_1 - triton_poi_fused__native_batch_norm_legit_no_training_add_relu_39)
        .other          triton_poi_fused__native_batch_norm_legit_no_training_add_relu_39,@"STO_CUDA_ENTRY STV_DEFAULT"
triton_poi_fused__native_batch_norm_legit_no_training_add_relu_39:
.text.triton_poi_fused__native_batch_norm_legit_no_training_add_relu_39:
[----:B------:R-:W-:Y:S01]  /*0000*/  LDC R1, c[0x0][0x28] ;  /* 0x00000a00ff017b82 */ /* 0x000fe20000000800 */
[----:B------:R-:W1:Y:S07]  /*0010*/  S2R R10, SR_TID.X ;  /* 0x00000000000a7919 */ /* 0x000e6e0000002100 */
[----:B------:R-:W2:Y:S01]  /*0020*/  LDC.64 R14, c[0x0][0x228] ;  /* 0x00008a00ff0e7b82 */ /* 0x000ea20000000a00 */
[----:B------:R-:W-:Y:S01]  /*0030*/  ULDC.64 UR4, c[0x0][0x208] ;  /* 0x0000820000047ab9 */ /* 0x000fe20000000a00 */
[----:B------:R-:W3:Y:S06]  /*0040*/  S2R R3, SR_CTAID.X ;  /* 0x0000000000037919 */ /* 0x000eec0000002500 */
[----:B------:R-:W4:Y:S08]  /*0050*/  LDC.64 R22, c[0x0][0x250] ;  /* 0x00009400ff167b82 */ /* 0x000f300000000a00 */
[----:B------:R-:W5:Y:S08]  /*0060*/  LDC.64 R18, c[0x0][0x248] ;  /* 0x00009200ff127b82 */ /* 0x000f700000000a00 */
[----:B------:R-:W5:Y:S01]  /*0070*/  LDC.64 R24, c[0x0][0x218] ;  /* 0x00008600ff187b82 */ /* 0x000f620000000a00 */
[----:B-1----:R-:W-:-:S07]  /*0080*/  LOP3.LUT R10, R10, 0x7f, RZ, 0xc0, !PT ;  /* 0x0000007f0a0a7812 */ /* 0x002fce00078ec0ff */
[----:B------:R-:W1:Y:S01]  /*0090*/  LDC.64 R16, c[0x0][0x220] ;  /* 0x00008800ff107b82 */ /* 0x000e620000000a00 */
[----:B---3--:R-:W-:Y:S02]  /*00a0*/  SHF.R.S32.HI R0, RZ, 0x18, R3 ;  /* 0x00000018ff007819 */ /* 0x008fe40000011403 */
[----:B------:R-:W-:Y:S02]  /*00b0*/  LEA R10, R3, R10, 0x7 ;  /* 0x0000000a030a7211 */ /* 0x000fe400078e38ff */
[----:B------:R-:W-:-:S03]  /*00c0*/  SGXT R3, R0, 0x1 ;  /* 0x000000010003781a */ /* 0x000fc60000000200 */
[----:B------:R-:W3:Y:S01]  /*00d0*/  LDC.64 R20, c[0x0][0x240] ;  /* 0x00009000ff147b82 */ /* 0x000ee20000000a00 */
[----:B------:R-:W-:-:S04]  /*00e0*/  LEA.HI R3, R3, R10, RZ, 0x7 ;  /* 0x0000000a03037211 */ /* 0x000fc800078f38ff */
[----:B------:R-:W-:-:S03]  /*00f0*/  SHF.R.S32.HI R3, RZ, 0x7, R3 ;  /* 0x00000007ff037819 */ /* 0x000fc60000011403 */
[----:B------:R-:W3:Y:S01]  /*0100*/  LDC.64 R8, c[0x0][0x230] ;  /* 0x00008c00ff087b82 */ /* 0x000ee20000000a00 */
[----:B------:R-:W-:-:S04]  /*0110*/  LEA.HI R0, R3, R3, RZ, 0x6 ;  /* 0x0000000303007211 */ /* 0x000fc800078f30ff */
[----:B------:R-:W-:-:S03]  /*0120*/  LOP3.LUT R0, R0, 0xffffffc0, RZ, 0xc0, !PT ;  /* 0xffffffc000007812 */ /* 0x000fc600078ec0ff */
[----:B------:R-:W3:Y:S01]  /*0130*/  LDC.64 R6, c[0x0][0x238] ;  /* 0x00008e00ff067b82 */ /* 0x000ee20000000a00 */
[----:B------:R-:W-:-:S05]  /*0140*/  IADD3 R13, R3, -R0, RZ ;  /* 0x80000000030d7210 */ /* 0x000fca0007ffe0ff */
[C---:B--2---:R-:W-:Y:S02]  /*0150*/  IMAD.WIDE R14, R13.reuse, 0x4, R14 ;  /* 0x000000040d0e7825 */ /* 0x044fe400078e020e */
[----:B------:R-:W2:Y:S02]  /*0160*/  LDC.64 R4, c[0x0][0x258] ;  /* 0x00009600ff047b82 */ /* 0x000ea40000000a00 */
[C---:B----4-:R-:W-:Y:S01]  /*0170*/  IMAD.WIDE R22, R13.reuse, 0x4, R22 ;  /* 0x000000040d167825 */ /* 0x050fe200078e0216 */
[----:B------:R4:W2:Y:S04]  /*0180*/  LDG.E.EL R0, desc[UR4][R14.64] ;  /* 0x000000040e007981 */ /* 0x0008a8000c2e1900 */
[----:B------:R-:W2:Y:S01]  /*0190*/  LDG.E.EL R11, desc[UR4][R22.64] ;  /* 0x00000004160b7981 */ /* 0x000ea2000c2e1900 */
[----:B------:R-:W2:Y:S01]  /*01a0*/  LDC.64 R2, c[0x0][0x260] ;  /* 0x00009800ff027b82 */ /* 0x000ea20000000a00 */
[----:B-----5:R-:W-:-:S04]  /*01b0*/  IMAD.WIDE R18, R13, 0x4, R18 ;  /* 0x000000040d127825 */ /* 0x020fc800078e0212 */
[C---:B0---4-:R-:W-:Y:S02]  /*01c0*/  IMAD.WIDE R14, R10.reuse, 0x4, R24 ;  /* 0x000000040a0e7825 */ /* 0x051fe400078e0218 */
[----:B------:R-:W4:Y:S02]  /*01d0*/  LDG.E.EL R19, desc[UR4][R18.64] ;  /* 0x0000000412137981 */ /* 0x000f24000c2e1900 */
[C---:B-1----:R-:W-:Y:S02]  /*01e0*/  IMAD.WIDE R16, R13.reuse, 0x4, R16 ;  /* 0x000000040d107825 */ /* 0x042fe400078e0210 */
[----:B------:R-:W5:Y:S02]  /*01f0*/  LDG.E R14, desc[UR4][R14.64] ;  /* 0x000000040e0e7981 */ /* 0x000f64000c1e1900 */
[----:B---3--:R-:W-:Y:S02]  /*0200*/  IMAD.WIDE R20, R10, 0x4, R20 ;  /* 0x000000040a147825 */ /* 0x008fe400078e0214 */
[----:B------:R-:W5:Y:S02]  /*0210*/  LDG.E.EL R17, desc[UR4][R16.64] ;  /* 0x0000000410117981 */ /* 0x000f64000c2e1900 */
[----:B------:R-:W-:-:S02]  /*0220*/  IMAD.WIDE R8, R13, 0x4, R8 ;  /* 0x000000040d087825 */ /* 0x000fc400078e0208 */
[----:B------:R-:W4:Y:S02]  /*0230*/  LDG.E R12, desc[UR4][R20.64] ;  /* 0x00000004140c7981 */ /* 0x000f24000c1e1900 */
[C---:B------:R-:W-:Y:S02]  /*0240*/  IMAD.WIDE R6, R13.reuse, 0x4, R6 ;  /* 0x000000040d067825 */ /* 0x040fe400078e0206 */
[----:B------:R-:W3:Y:S02]  /*0250*/  LDG.E.EL R8, desc[UR4][R8.64] ;  /* 0x0000000408087981 */ /* 0x000ee4000c2e1900 */
[C---:B--2---:R-:W-:Y:S02]  /*0260*/  IMAD.WIDE R4, R13.reuse, 0x4, R4 ;  /* 0x000000040d047825 */ /* 0x044fe400078e0204 */
[----:B------:R-:W3:Y:S02]  /*0270*/  LDG.E.EL R7, desc[UR4][R6.64] ;  /* 0x0000000406077981 */ /* 0x000ee4000c2e1900 */
[----:B------:R-:W-:-:S02]  /*0280*/  IMAD.WIDE R2, R13, 0x4, R2 ;  /* 0x000000040d027825 */ /* 0x000fc400078e0202 */
[----:B------:R0:W2:Y:S04]  /*0290*/  LDG.E.EL R4, desc[UR4][R4.64] ;  /* 0x0000000404047981 */ /* 0x0000a8000c2e1900 */
[----:B------:R1:W2:Y:S01]  /*02a0*/  LDG.E.EL R13, desc[UR4][R2.64] ;  /* 0x00000004020d7981 */ /* 0x0002a2000c2e1900 */
[----:B0-----:R-:W-:Y:S01]  /*02b0*/  HFMA2.MMA R5, -RZ, RZ, 1.625, 0 ;  /* 0x3e800000ff057435 */ /* 0x001fe200000001ff */
[----:B-1----:R-:W0:Y:S02]  /*02c0*/  LDC.64 R2, c[0x0][0x210] ;  /* 0x00008400ff027b82 */ /* 0x002e240000000a00 */
[----:B0-----:R-:W-:-:S04]  /*02d0*/  IMAD.WIDE R2, R10, 0x4, R2 ;  /* 0x000000040a027825 */ /* 0x001fc800078e0202 */
[----:B------:R-:W-:Y:S01]  /*02e0*/  FADD R0, R0, 9.9999997473787516356e-06 ;  /* 0x3727c5ac00007421 */ /* 0x000fe20000000000 */
[----:B------:R-:W-:-:S03]  /*02f0*/  FADD R11, R11, 9.9999997473787516356e-06 ;  /* 0x3727c5ac0b0b7421 */ /* 0x000fc60000000000 */
[----:B------:R-:W0:Y:S08]  /*0300*/  MUFU.SQRT R15, R0 ;  /* 0x00000000000f7308 */ /* 0x000e300000002000 */
[----:B------:R-:W1:Y:S01]  /*0310*/  MUFU.SQRT R16, R11 ;  /* 0x0000000b00107308 */ /* 0x000e620000002000 */
[C---:B0-----:R-:W-:Y:S02]  /*0320*/  FSETP.GT.AND P0, PT, R15.reuse, 8.50705917302346158658e+37, PT ;  /* 0x7e8000000f00780b */ /* 0x041fe40003f04000 */
[----:B------:R-:W-:-:S02]  /*0330*/  FSETP.GEU.AND P2, PT, R15, 1.175494350822287508e-38, PT ;  /* 0x008000000f00780b */ /* 0x000fc40003f4e000 */
[C---:B-1----:R-:W-:Y:S02]  /*0340*/  FSETP.GT.AND P1, PT, R16.reuse, 8.50705917302346158658e+37, PT ;  /* 0x7e8000001000780b */ /* 0x042fe40003f24000 */
[----:B------:R-:W-:-:S07]  /*0350*/  FSETP.GEU.AND P3, PT, R16, 1.175494350822287508e-38, PT ;  /* 0x008000001000780b */ /* 0x000fce0003f6e000 */
[----:B------:R-:W-:-:S04]  /*0360*/  @P0 FMUL R15, R15, 0.25 ;  /* 0x3e8000000f0f0820 */ /* 0x000fc80000400000 */
[----:B------:R-:W-:Y:S01]  /*0370*/  @!P2 FMUL R15, R15, 16777216 ;  /* 0x4b8000000f0fa820 */ /* 0x000fe20000400000 */
[----:B------:R-:W-:-:S04]  /*0380*/  @P1 FMUL R16, R16, 0.25 ;  /* 0x3e80000010101820 */ /* 0x000fc80000400000 */
[----:B------:R-:W-:Y:S01]  /*0390*/  @!P3 FMUL R16, R16, 16777216 ;  /* 0x4b8000001010b820 */ /* 0x000fe20000400000 */
[----:B------:R-:W0:Y:S01]  /*03a0*/  MUFU.RCP R15, R15 ;  /* 0x0000000f000f7308 */ /* 0x000e220000001000 */
[----:B------:R-:W-:-:S07]  /*03b0*/  FSEL R0, R5, 1, P0 ;  /* 0x3f80000005007808 */ /* 0x000fce0000000000 */
[----:B------:R-:W1:Y:S01]  /*03c0*/  MUFU.RCP R16, R16 ;  /* 0x0000001000107308 */ /* 0x000e620000001000 */
[----:B------:R-:W-:Y:S01]  /*03d0*/  FSEL R5, R5, 1, P1 ;  /* 0x3f80000005057808 */ /* 0x000fe20000800000 */
[----:B------:R-:W-:-:S04]  /*03e0*/  @!P2 FMUL R0, R0, 16777216 ;  /* 0x4b8000000000a820 */ /* 0x000fc80000400000 */
[----:B------:R-:W-:Y:S01]  /*03f0*/  @!P3 FMUL R5, R5, 16777216 ;  /* 0x4b8000000505b820 */ /* 0x000fe20000400000 */
[----:B----4-:R-:W-:Y:S01]  /*0400*/  FADD R12, R12, -R19 ;  /* 0x800000130c0c7221 */ /* 0x010fe20000000000 */
[----:B0-----:R-:W-:Y:S01]  /*0410*/  FMUL R0, R15, R0 ;  /* 0x000000000f007220 */ /* 0x001fe20000400000 */
[----:B-----5:R-:W-:Y:S01]  /*0420*/  FADD R17, R14, -R17 ;  /* 0x800000110e117221 */ /* 0x020fe20000000000 */
[----:B-1----:R-:W-:-:S03]  /*0430*/  FMUL R5, R16, R5 ;  /* 0x0000000510057220 */ /* 0x002fc60000400000 */
[----:B------:R-:W-:Y:S01]  /*0440*/  FMUL R0, R0, R17 ;  /* 0x0000001100007220 */ /* 0x000fe20000400000 */
[----:B------:R-:W-:-:S03]  /*0450*/  FMUL R5, R5, R12 ;  /* 0x0000000c05057220 */ /* 0x000fc60000400000 */
[----:B---3--:R-:W-:Y:S01]  /*0460*/  FFMA R0, R8, R0, R7 ;  /* 0x0000000008007223 */ /* 0x008fe20000000007 */
[----:B--2---:R-:W-:-:S04]  /*0470*/  FFMA R5, R4, R5, R13 ;  /* 0x0000000504057223 */ /* 0x004fc8000000000d */
[C---:B------:R-:W-:Y:S01]  /*0480*/  FADD R4, R0.reuse, R5 ;  /* 0x0000000500047221 */ /* 0x040fe20000000000 */
[----:B------:R-:W-:-:S04]  /*0490*/  FSETP.GEU.AND P0, PT, R0, -R5, PT ;  /* 0x800000050000720b */ /* 0x000fc80003f0e000 */
[----:B------:R-:W-:-:S05]  /*04a0*/  FSEL R5, R4, RZ, P0 ;  /* 0x000000ff04057208 */ /* 0x000fca0000000000 */
[----:B------:R-:W-:Y:S01]  /*04b0*/  STG.E desc[UR4][R2.64], R5 ;  /* 0x0000000502007986 */ /* 0x000fe2000c101904 */
[----:B------:R-:W-:Y:S05]  /*04c0*/  EXIT ;  /* 0x000000000000794d */ /* 0x000fea0003800000 */
.L_x_0:
[----:B------:R-:W-:-:S00]  /*04d0*/  BRA `(.L_x_0) ;  /* 0xfffffffc00fc7947 */ /* 0x000fc0000383ffff */
[----:B------:R-:W-:-:S00]  /*04e0*/  NOP ;  /* 0x0000000000007918 */ /* 0x000fc00000000000 */
        /* <DEDUP_REMOVED lines=9> */
.L_x_1:


//--------------------- .nv.global.init           --------------------------
	.section	.nv.global.init,"aw",@progbits
.nv.global.init:
	.type		_$_str,@object
	.size		_$_str,(_$_str_$_2 - _$_str)
_$_str:
        /*0000*/ 	.byte	0x5f, 0x5f, 0x43, 0x55, 0x44, 0x41, 0x5f, 0x46, 0x54, 0x5a, 0x00
	.type		_$_str_$_2,@object
	.size		_$_str_$_2,(.L_1 - _$_str_$_2)
_$_str_$_2:
        /*000b*/ 	.byte	0x5f, 0x5f, 0x43, 0x55, 0x44, 0x41, 0x5f, 0x50, 0x52, 0x45, 0x43, 0x5f, 0x53, 0x51, 0x52, 0x54
        /*001b*/ 	.byte	0x00
.L_1:


//--------------------- .nv.constant0.triton_poi_fused__native_batch_norm_legit_no_training_add_relu_39 --------------------------
	.section	.nv.constant0.triton_poi_fused__native_batch_norm_legit_no_training_add_relu_39,"a",@progbits
	.sectionflags	@""
	.align	4
.nv.constant0.triton_poi_fused__native_batch_norm_legit_no_training_add_relu_39:
	.zero		620
